//
// Generated by NVIDIA NVVM Compiler
//
// Compiler Build ID: CL-36424714
// Cuda compilation tools, release 13.0, V13.0.88
// Based on NVVM 20.0.0
//

.version 9.0
.target sm_100
.address_size 64


.entry _Z16acquisitonKernelPfS_S_ii(
	.param .u64 .ptr .align 1 _Z16acquisitonKernelPfS_S_ii_param_0,
	.param .u64 .ptr .align 1 _Z16acquisitonKernelPfS_S_ii_param_1,
	.param .u64 .ptr .align 1 _Z16acquisitonKernelPfS_S_ii_param_2,
	.param .u32 _Z16acquisitonKernelPfS_S_ii_param_3,
	.param .u32 _Z16acquisitonKernelPfS_S_ii_param_4
)
{
	.reg .pred 	%p<11>;
	.reg .b32 	%r<21>;
	.reg .b32 	%f<17>;
	.reg .b64 	%rd<15>;

	ld.param.u64 	%rd1, [_Z16acquisitonKernelPfS_S_ii_param_0];
	ld.param.u64 	%rd2, [_Z16acquisitonKernelPfS_S_ii_param_1];
	ld.param.u64 	%rd3, [_Z16acquisitonKernelPfS_S_ii_param_2];
	ld.param.u32 	%r5, [_Z16acquisitonKernelPfS_S_ii_param_3];
	ld.param.u32 	%r7, [_Z16acquisitonKernelPfS_S_ii_param_4];
	mov.u32 	%r8, %ctaid.x;
	mov.u32 	%r9, %ntid.x;
	mov.u32 	%r10, %tid.x;
	mad.lo.s32 	%r1, %r8, %r9, %r10;
	mov.u32 	%r11, %ctaid.y;
	mov.u32 	%r12, %ntid.y;
	mov.u32 	%r13, %tid.y;
	mad.lo.s32 	%r14, %r11, %r12, %r13;
	mov.u32 	%r15, %ctaid.z;
	mov.u32 	%r16, %ntid.z;
	mov.u32 	%r17, %tid.z;
	mad.lo.s32 	%r3, %r15, %r16, %r17;
	setp.ge.s32 	%p1, %r1, %r5;
	setp.ge.s32 	%p2, %r14, %r7;
	or.pred  	%p3, %p1, %p2;
	setp.ge.s32 	%p4, %r3, %r7;
	or.pred  	%p5, %p4, %p3;
	mov.f32 	%f16, 0f3F800000;
	@%p5 bra 	$L__BB0_7;
	cvta.to.global.u64 	%rd4, %rd1;
	mad.lo.s32 	%r18, %r5, %r14, %r1;
	mad.lo.s32 	%r19, %r5, %r3, %r1;
	mad.lo.s32 	%r20, %r5, %r1, %r14;
	mad.lo.s32 	%r4, %r20, %r7, %r3;
	mul.wide.s32 	%rd5, %r18, 4;
	add.s64 	%rd6, %rd4, %rd5;
	ld.global.f32 	%f1, [%rd6];
	mul.wide.s32 	%rd7, %r19, 4;
	add.s64 	%rd8, %rd4, %rd7;
	ld.global.f32 	%f2, [%rd8];
	setp.eq.f32 	%p6, %f1, %f2;
	@%p6 bra 	$L__BB0_6;
	cvta.to.global.u64 	%rd9, %rd2;
	mul.wide.s32 	%rd10, %r1, 4;
	add.s64 	%rd11, %rd9, %rd10;
	ld.global.f32 	%f3, [%rd11];
	setp.neu.f32 	%p7, %f3, 0fBF800000;
	@%p7 bra 	$L__BB0_4;
	setp.gt.f32 	%p8, %f1, %f2;
	selp.f32 	%f15, 0f41100000, 0f3DE38E39, %p8;
	bra.uni 	$L__BB0_5;
$L__BB0_4:
	sub.f32 	%f11, %f1, %f2;
	div.rn.f32 	%f15, %f11, %f3;
	setp.eq.f32 	%p9, %f15, 0f00000000;
	@%p9 bra 	$L__BB0_6;
$L__BB0_5:
	setp.lt.f32 	%p10, %f15, 0f00000000;
	mov.f32 	%f12, 0fBF800000;
	div.rn.f32 	%f13, %f12, %f15;
	selp.f32 	%f16, %f13, %f15, %p10;
$L__BB0_6:
	cvta.to.global.u64 	%rd12, %rd3;
	mul.wide.s32 	%rd13, %r4, 4;
	add.s64 	%rd14, %rd12, %rd13;
	st.global.f32 	[%rd14], %f16;
$L__BB0_7:
	ret;

}
.entry _Z16calculateNMatrixPfS_i(
	.param .u64 .ptr .align 1 _Z16calculateNMatrixPfS_i_param_0,
	.param .u64 .ptr .align 1 _Z16calculateNMatrixPfS_i_param_1,
	.param .u32 _Z16calculateNMatrixPfS_i_param_2
)
{
	.reg .pred 	%p<2>;
	.reg .b32 	%r<14>;
	.reg .b32 	%f<4>;
	.reg .b64 	%rd<8>;

	ld.param.u64 	%rd1, [_Z16calculateNMatrixPfS_i_param_0];
	ld.param.u64 	%rd2, [_Z16calculateNMatrixPfS_i_param_1];
	ld.param.u32 	%r4, [_Z16calculateNMatrixPfS_i_param_2];
	mov.u32 	%r5, %ctaid.x;
	mov.u32 	%r6, %ntid.x;
	mov.u32 	%r7, %tid.x;
	mad.lo.s32 	%r1, %r5, %r6, %r7;
	mov.u32 	%r8, %ctaid.y;
	mov.u32 	%r9, %ntid.y;
	mov.u32 	%r10, %tid.y;
	mad.lo.s32 	%r11, %r8, %r9, %r10;
	max.s32 	%r12, %r1, %r11;
	setp.ge.s32 	%p1, %r12, %r4;
	@%p1 bra 	$L__BB1_2;
	cvta.to.global.u64 	%rd3, %rd1;
	cvta.to.global.u64 	%rd4, %rd2;
	mad.lo.s32 	%r13, %r4, %r11, %r1;
	mul.wide.s32 	%rd5, %r13, 4;
	add.s64 	%rd6, %rd3, %rd5;
	ld.global.f32 	%f1, [%rd6];
	add.f32 	%f2, %f1, 0f00000000;
	div.rn.f32 	%f3, %f1, %f2;
	add.s64 	%rd7, %rd4, %rd5;
	st.global.f32 	[%rd7], %f3;
$L__BB1_2:
	ret;

}
.entry _Z13calculateCPmlPfS_i(
	.param .u64 .ptr .align 1 _Z13calculateCPmlPfS_i_param_0,
	.param .u64 .ptr .align 1 _Z13calculateCPmlPfS_i_param_1,
	.param .u32 _Z13calculateCPmlPfS_i_param_2
)
{
	.reg .pred 	%p<2>;
	.reg .b32 	%r<14>;
	.reg .b32 	%f<5>;
	.reg .b64 	%rd<9>;

	ld.param.u64 	%rd1, [_Z13calculateCPmlPfS_i_param_0];
	ld.param.u64 	%rd2, [_Z13calculateCPmlPfS_i_param_1];
	ld.param.u32 	%r4, [_Z13calculateCPmlPfS_i_param_2];
	mov.u32 	%r5, %ctaid.x;
	mov.u32 	%r6, %ntid.x;
	mov.u32 	%r7, %tid.x;
	mad.lo.s32 	%r1, %r5, %r6, %r7;
	mov.u32 	%r8, %ctaid.y;
	mov.u32 	%r9, %ntid.y;
	mov.u32 	%r10, %tid.y;
	mad.lo.s32 	%r11, %r8, %r9, %r10;
	max.s32 	%r12, %r1, %r11;
	setp.ge.s32 	%p1, %r12, %r4;
	@%p1 bra 	$L__BB2_2;
	cvta.to.global.u64 	%rd3, %rd1;
	cvta.to.global.u64 	%rd4, %rd2;
	mad.lo.s32 	%r13, %r4, %r1, %r11;
	mul.wide.s32 	%rd5, %r13, 4;
	add.s64 	%rd6, %rd3, %rd5;
	ld.global.f32 	%f1, [%rd6];
	add.f32 	%f2, %f1, 0f00000000;
	cvt.rn.f32.u32 	%f3, %r4;
	div.rn.f32 	%f4, %f2, %f3;
	mul.wide.s32 	%rd7, %r1, 4;
	add.s64 	%rd8, %rd4, %rd7;
	st.global.f32 	[%rd8], %f4;
$L__BB2_2:
	ret;

}


// ===== COMPILED SASS (sm_100) =====

	.target	sm_100

	.elftype	@"ET_EXEC"


//--------------------- .note.nv.tkinfo           --------------------------
	.section	.note.nv.tkinfo,"",@"SHT_NOTE"
	.sectionflags	@"SHF_NOTE_NV_TKINFO"
	.tkinfo
        /*0018*/ 	.word	0x00000002
        /*0030*/ 	.string	""
        /*0030*/ 	.string	"ptxas"
        /*0030*/ 	.string	"Cuda compilation tools, release 13.0, V13.0.88"
        /*0030*/ 	.string	"Build cuda_13.0.r13.0/compiler.36424714_0"
        /*0030*/ 	.string	"-arch sm_100 -m 64 "



//--------------------- .note.nv.cuinfo           --------------------------
	.section	.note.nv.cuinfo,"",@"SHT_NOTE"
	.sectionflags	@"SHF_NOTE_NV_CUINFO"
        /*0018*/ 	.short	0x0002
        /*001a*/ 	.short	0x0064
        /*001c*/ 	.short	0x0082
	.zero		2


//--------------------- .nv.info                  --------------------------
	.section	.nv.info,"",@"SHT_CUDA_INFO"
	.align	4


	//----- nvinfo : EIATTR_REGCOUNT
	.align		4
        /*0000*/ 	.byte	0x04, 0x2f
        /*0002*/ 	.short	(.L_1 - .L_0)
	.align		4
.L_0:
        /*0004*/ 	.word	index@(_Z16acquisitonKernelPfS_S_ii)
        /*0008*/ 	.word	0x00000011


	//----- nvinfo : EIATTR_FRAME_SIZE
	.align		4
.L_1:
        /*000c*/ 	.byte	0x04, 0x11
        /*000e*/ 	.short	(.L_3 - .L_2)
	.align		4
.L_2:
        /*0010*/ 	.word	index@($__internal_2_$__cuda_sm3x_div_rn_noftz_f32_slowpath)
        /*0014*/ 	.word	0x00000000


	//----- nvinfo : EIATTR_FRAME_SIZE
	.align		4
.L_3:
        /*0018*/ 	.byte	0x04, 0x11
        /*001a*/ 	.short	(.L_5 - .L_4)
	.align		4
.L_4:
        /*001c*/ 	.word	index@(_Z16acquisitonKernelPfS_S_ii)
        /*0020*/ 	.word	0x00000000


	//----- nvinfo : EIATTR_REGCOUNT
	.align		4
.L_5:
        /*0024*/ 	.byte	0x04, 0x2f
        /*0026*/ 	.short	(.L_7 - .L_6)
	.align		4
.L_6:
        /*0028*/ 	.word	index@(_Z16calculateNMatrixPfS_i)
        /*002c*/ 	.word	0x00000010


	//----- nvinfo : EIATTR_FRAME_SIZE
	.align		4
.L_7:
        /*0030*/ 	.byte	0x04, 0x11
        /*0032*/ 	.short	(.L_9 - .L_8)
	.align		4
.L_8:
        /*0034*/ 	.word	index@($__internal_1_$__cuda_sm3x_div_rn_noftz_f32_slowpath)
        /*0038*/ 	.word	0x00000000


	//----- nvinfo : EIATTR_FRAME_SIZE
	.align		4
.L_9:
        /*003c*/ 	.byte	0x04, 0x11
        /*003e*/ 	.short	(.L_11 - .L_10)
	.align		4
.L_10:
        /*0040*/ 	.word	index@(_Z16calculateNMatrixPfS_i)
        /*0044*/ 	.word	0x00000000


	//----- nvinfo : EIATTR_REGCOUNT
	.align		4
.L_11:
        /*0048*/ 	.byte	0x04, 0x2f
        /*004a*/ 	.short	(.L_13 - .L_12)
	.align		4
.L_12:
        /*004c*/ 	.word	index@(_Z13calculateCPmlPfS_i)
        /*0050*/ 	.word	0x00000010


	//----- nvinfo : EIATTR_FRAME_SIZE
	.align		4
.L_13:
        /*0054*/ 	.byte	0x04, 0x11
        /*0056*/ 	.short	(.L_15 - .L_14)
	.align		4
.L_14:
        /*0058*/ 	.word	index@($__internal_0_$__cuda_sm3x_div_rn_noftz_f32_slowpath)
        /*005c*/ 	.word	0x00000000


	//----- nvinfo : EIATTR_FRAME_SIZE
	.align		4
.L_15:
        /*0060*/ 	.byte	0x04, 0x11
        /*0062*/ 	.short	(.L_17 - .L_16)
	.align		4
.L_16:
        /*0064*/ 	.word	index@(_Z13calculateCPmlPfS_i)
        /*0068*/ 	.word	0x00000000


	//----- nvinfo : EIATTR_MIN_STACK_SIZE
	.align		4
.L_17:
        /*006c*/ 	.byte	0x04, 0x12
        /*006e*/ 	.short	(.L_19 - .L_18)
	.align		4
.L_18:
        /*0070*/ 	.word	index@(_Z13calculateCPmlPfS_i)
        /*0074*/ 	.word	0x00000000


	//----- nvinfo : EIATTR_MIN_STACK_SIZE
	.align		4
.L_19:
        /*0078*/ 	.byte	0x04, 0x12
        /*007a*/ 	.short	(.L_21 - .L_20)
	.align		4
.L_20:
        /*007c*/ 	.word	index@(_Z16calculateNMatrixPfS_i)
        /*0080*/ 	.word	0x00000000


	//----- nvinfo : EIATTR_MIN_STACK_SIZE
	.align		4
.L_21:
        /*0084*/ 	.byte	0x04, 0x12
        /*0086*/ 	.short	(.L_23 - .L_22)
	.align		4
.L_22:
        /*0088*/ 	.word	index@(_Z16acquisitonKernelPfS_S_ii)
        /*008c*/ 	.word	0x00000000
.L_23:


//--------------------- .nv.compat                --------------------------
	.section	.nv.compat,"",@"SHT_CUDA_COMPAT_INFO"
	.align	4
        /*0000*/ 	.byte	0x02, 0x09, 0x00, 0x00, 0x02, 0x02, 0x01, 0x00, 0x02, 0x05, 0x05, 0x00, 0x03, 0x07, 0x01, 0x01
        /*0010*/ 	.byte	0x02, 0x03, 0x00, 0x00, 0x02, 0x06, 0x01, 0x00, 0x04, 0x0b, 0x08, 0x00, 0x01, 0x00, 0x00, 0x00
        /*0020*/ 	.byte	0x00, 0x00, 0x00, 0x00


//--------------------- .nv.info._Z13calculateCPmlPfS_i --------------------------
	.section	.nv.info._Z13calculateCPmlPfS_i,"",@"SHT_CUDA_INFO"
	.sectionflags	@""
	.align	4


	//----- nvinfo : EIATTR_CUDA_API_VERSION
	.align		4
        /*0000*/ 	.byte	0x04, 0x37
        /*0002*/ 	.short	(.L_25 - .L_24)
.L_24:
        /*0004*/ 	.word	0x00000082


	//----- nvinfo : EIATTR_KPARAM_INFO
	.align		4
.L_25:
        /*0008*/ 	.byte	0x04, 0x17
        /*000a*/ 	.short	(.L_27 - .L_26)
.L_26:
        /*000c*/ 	.word	0x00000000
        /*0010*/ 	.short	0x0002
        /*0012*/ 	.short	0x0010
        /*0014*/ 	.byte	0x00, 0xf0, 0x11, 0x00


	//----- nvinfo : EIATTR_KPARAM_INFO
	.align		4
.L_27:
        /*0018*/ 	.byte	0x04, 0x17
        /*001a*/ 	.short	(.L_29 - .L_28)
.L_28:
        /*001c*/ 	.word	0x00000000
        /*0020*/ 	.short	0x0001
        /*0022*/ 	.short	0x0008
        /*0024*/ 	.byte	0x00, 0xf5, 0x21, 0x00


	//----- nvinfo : EIATTR_KPARAM_INFO
	.align		4
.L_29:
        /*0028*/ 	.byte	0x04, 0x17
        /*002a*/ 	.short	(.L_31 - .L_30)
.L_30:
        /*002c*/ 	.word	0x00000000
        /*0030*/ 	.short	0x0000
        /*0032*/ 	.short	0x0000
        /*0034*/ 	.byte	0x00, 0xf5, 0x21, 0x00


	//----- nvinfo : EIATTR_SPARSE_MMA_MASK
	.align		4
.L_31:
        /*0038*/ 	.byte	0x03, 0x50
        /*003a*/ 	.short	0x0000


	//----- nvinfo : EIATTR_MAXREG_COUNT
	.align		4
        /*003c*/ 	.byte	0x03, 0x1b
        /*003e*/ 	.short	0x00ff


	//----- nvinfo : EIATTR_MERCURY_ISA_VERSION
	.align		4
        /*0040*/ 	.byte	0x03, 0x5f
        /*0042*/ 	.short	0x0101


	//----- nvinfo : EIATTR_VRC_CTA_INIT_COUNT
	.align		4
        /*0044*/ 	.byte	0x02, 0x4a
	.zero		1
	.zero		1


	//----- nvinfo : EIATTR_EXIT_INSTR_OFFSETS
	.align		4
        /*0048*/ 	.byte	0x04, 0x1c
        /*004a*/ 	.short	(.L_33 - .L_32)


	//   ....[0]....
.L_32:
        /*004c*/ 	.word	0x000000c0


	//   ....[1]....
        /*0050*/ 	.word	0x00000240


	//----- nvinfo : EIATTR_CRS_STACK_SIZE
	.align		4
.L_33:
        /*0054*/ 	.byte	0x04, 0x1e
        /*0056*/ 	.short	(.L_35 - .L_34)
.L_34:
        /*0058*/ 	.word	0x00000000


	//----- nvinfo : EIATTR_CBANK_PARAM_SIZE
	.align		4
.L_35:
        /*005c*/ 	.byte	0x03, 0x19
        /*005e*/ 	.short	0x0014


	//----- nvinfo : EIATTR_PARAM_CBANK
	.align		4
        /*0060*/ 	.byte	0x04, 0x0a
        /*0062*/ 	.short	(.L_37 - .L_36)
	.align		4
.L_36:
        /*0064*/ 	.word	index@(.nv.constant0._Z13calculateCPmlPfS_i)
        /*0068*/ 	.short	0x0380
        /*006a*/ 	.short	0x0014


	//----- nvinfo : EIATTR_SW_WAR
	.align		4
.L_37:
        /*006c*/ 	.byte	0x04, 0x36
        /*006e*/ 	.short	(.L_39 - .L_38)
.L_38:
        /*0070*/ 	.word	0x00000008
.L_39:


//--------------------- .nv.info._Z16calculateNMatrixPfS_i --------------------------
	.section	.nv.info._Z16calculateNMatrixPfS_i,"",@"SHT_CUDA_INFO"
	.sectionflags	@""
	.align	4


	//----- nvinfo : EIATTR_CUDA_API_VERSION
	.align		4
        /*0000*/ 	.byte	0x04, 0x37
        /*0002*/ 	.short	(.L_41 - .L_40)
.L_40:
        /*0004*/ 	.word	0x00000082


	//----- nvinfo : EIATTR_KPARAM_INFO
	.align		4
.L_41:
        /*0008*/ 	.byte	0x04, 0x17
        /*000a*/ 	.short	(.L_43 - .L_42)
.L_42:
        /*000c*/ 	.word	0x00000000
        /*0010*/ 	.short	0x0002
        /*0012*/ 	.short	0x0010
        /*0014*/ 	.byte	0x00, 0xf0, 0x11, 0x00


	//----- nvinfo : EIATTR_KPARAM_INFO
	.align		4
.L_43:
        /*0018*/ 	.byte	0x04, 0x17
        /*001a*/ 	.short	(.L_45 - .L_44)
.L_44:
        /*001c*/ 	.word	0x00000000
        /*0020*/ 	.short	0x0001
        /*0022*/ 	.short	0x0008
        /*0024*/ 	.byte	0x00, 0xf5, 0x21, 0x00


	//----- nvinfo : EIATTR_KPARAM_INFO
	.align		4
.L_45:
        /*0028*/ 	.byte	0x04, 0x17
        /*002a*/ 	.short	(.L_47 - .L_46)
.L_46:
        /*002c*/ 	.word	0x00000000
        /*0030*/ 	.short	0x0000
        /*0032*/ 	.short	0x0000
        /*0034*/ 	.byte	0x00, 0xf5, 0x21, 0x00


	//----- nvinfo : EIATTR_SPARSE_MMA_MASK
	.align		4
.L_47:
        /*0038*/ 	.byte	0x03, 0x50
        /*003a*/ 	.short	0x0000


	//----- nvinfo : EIATTR_MAXREG_COUNT
	.align		4
        /*003c*/ 	.byte	0x03, 0x1b
        /*003e*/ 	.short	0x00ff


	//----- nvinfo : EIATTR_MERCURY_ISA_VERSION
	.align		4
        /*0040*/ 	.byte	0x03, 0x5f
        /*0042*/ 	.short	0x0101


	//----- nvinfo : EIATTR_VRC_CTA_INIT_COUNT
	.align		4
        /*0044*/ 	.byte	0x02, 0x4a
	.zero		1
	.zero		1


	//----- nvinfo : EIATTR_EXIT_INSTR_OFFSETS
	.align		4
        /*0048*/ 	.byte	0x04, 0x1c
        /*004a*/ 	.short	(.L_49 - .L_48)


	//   ....[0]....
.L_48:
        /*004c*/ 	.word	0x000000c0


	//   ....[1]....
        /*0050*/ 	.word	0x00000230


	//----- nvinfo : EIATTR_CRS_STACK_SIZE
	.align		4
.L_49:
        /*0054*/ 	.byte	0x04, 0x1e
        /*0056*/ 	.short	(.L_51 - .L_50)
.L_50:
        /*0058*/ 	.word	0x00000000


	//----- nvinfo : EIATTR_CBANK_PARAM_SIZE
	.align		4
.L_51:
        /*005c*/ 	.byte	0x03, 0x19
        /*005e*/ 	.short	0x0014


	//----- nvinfo : EIATTR_PARAM_CBANK
	.align		4
        /*0060*/ 	.byte	0x04, 0x0a
        /*0062*/ 	.short	(.L_53 - .L_52)
	.align		4
.L_52:
        /*0064*/ 	.word	index@(.nv.constant0._Z16calculateNMatrixPfS_i)
        /*0068*/ 	.short	0x0380
        /*006a*/ 	.short	0x0014


	//----- nvinfo : EIATTR_SW_WAR
	.align		4
.L_53:
        /*006c*/ 	.byte	0x04, 0x36
        /*006e*/ 	.short	(.L_55 - .L_54)
.L_54:
        /*0070*/ 	.word	0x00000008
.L_55:


//--------------------- .nv.info._Z16acquisitonKernelPfS_S_ii --------------------------
	.section	.nv.info._Z16acquisitonKernelPfS_S_ii,"",@"SHT_CUDA_INFO"
	.sectionflags	@""
	.align	4


	//----- nvinfo : EIATTR_CUDA_API_VERSION
	.align		4
        /*0000*/ 	.byte	0x04, 0x37
        /*0002*/ 	.short	(.L_57 - .L_56)
.L_56:
        /*0004*/ 	.word	0x00000082


	//----- nvinfo : EIATTR_KPARAM_INFO
	.align		4
.L_57:
        /*0008*/ 	.byte	0x04, 0x17
        /*000a*/ 	.short	(.L_59 - .L_58)
.L_58:
        /*000c*/ 	.word	0x00000000
        /*0010*/ 	.short	0x0004
        /*0012*/ 	.short	0x001c
        /*0014*/ 	.byte	0x00, 0xf0, 0x11, 0x00


	//----- nvinfo : EIATTR_KPARAM_INFO
	.align		4
.L_59:
        /*0018*/ 	.byte	0x04, 0x17
        /*001a*/ 	.short	(.L_61 - .L_60)
.L_60:
        /*001c*/ 	.word	0x00000000
        /*0020*/ 	.short	0x0003
        /*0022*/ 	.short	0x0018
        /*0024*/ 	.byte	0x00, 0xf0, 0x11, 0x00


	//----- nvinfo : EIATTR_KPARAM_INFO
	.align		4
.L_61:
        /*0028*/ 	.byte	0x04, 0x17
        /*002a*/ 	.short	(.L_63 - .L_62)
.L_62:
        /*002c*/ 	.word	0x00000000
        /*0030*/ 	.short	0x0002
        /*0032*/ 	.short	0x0010
        /*0034*/ 	.byte	0x00, 0xf5, 0x21, 0x00


	//----- nvinfo : EIATTR_KPARAM_INFO
	.align		4
.L_63:
        /*0038*/ 	.byte	0x04, 0x17
        /*003a*/ 	.short	(.L_65 - .L_64)
.L_64:
        /*003c*/ 	.word	0x00000000
        /*0040*/ 	.short	0x0001
        /*0042*/ 	.short	0x0008
        /*0044*/ 	.byte	0x00, 0xf5, 0x21, 0x00


	//----- nvinfo : EIATTR_KPARAM_INFO
	.align		4
.L_65:
        /*0048*/ 	.byte	0x04, 0x17
        /*004a*/ 	.short	(.L_67 - .L_66)
.L_66:
        /*004c*/ 	.word	0x00000000
        /*0050*/ 	.short	0x0000
        /*0052*/ 	.short	0x0000
        /*0054*/ 	.byte	0x00, 0xf5, 0x21, 0x00


	//----- nvinfo : EIATTR_SPARSE_MMA_MASK
	.align		4
.L_67:
        /*0058*/ 	.byte	0x03, 0x50
        /*005a*/ 	.short	0x0000


	//----- nvinfo : EIATTR_MAXREG_COUNT
	.align		4
        /*005c*/ 	.byte	0x03, 0x1b
        /*005e*/ 	.short	0x00ff


	//----- nvinfo : EIATTR_MERCURY_ISA_VERSION
	.align		4
        /*0060*/ 	.byte	0x03, 0x5f
        /*0062*/ 	.short	0x0101


	//----- nvinfo : EIATTR_VRC_CTA_INIT_COUNT
	.align		4
        /*0064*/ 	.byte	0x02, 0x4a
	.zero		1
	.zero		1


	//----- nvinfo : EIATTR_EXIT_INSTR_OFFSETS
	.align		4
        /*0068*/ 	.byte	0x04, 0x1c
        /*006a*/ 	.short	(.L_69 - .L_68)


	//   ....[0]....
.L_68:
        /*006c*/ 	.word	0x00000110


	//   ....[1]....
        /*0070*/ 	.word	0x00000530


	//----- nvinfo : EIATTR_CRS_STACK_SIZE
	.align		4
.L_69:
        /*0074*/ 	.byte	0x04, 0x1e
        /*0076*/ 	.short	(.L_71 - .L_70)
.L_70:
        /*0078*/ 	.word	0x00000000


	//----- nvinfo : EIATTR_CBANK_PARAM_SIZE
	.align		4
.L_71:
        /*007c*/ 	.byte	0x03, 0x19
        /*007e*/ 	.short	0x0020


	//----- nvinfo : EIATTR_PARAM_CBANK
	.align		4
        /*0080*/ 	.byte	0x04, 0x0a
        /*0082*/ 	.short	(.L_73 - .L_72)
	.align		4
.L_72:
        /*0084*/ 	.word	index@(.nv.constant0._Z16acquisitonKernelPfS_S_ii)
        /*0088*/ 	.short	0x0380
        /*008a*/ 	.short	0x0020


	//----- nvinfo : EIATTR_SW_WAR
	.align		4
.L_73:
        /*008c*/ 	.byte	0x04, 0x36
        /*008e*/ 	.short	(.L_75 - .L_74)
.L_74:
        /*0090*/ 	.word	0x00000008
.L_75:


//--------------------- .nv.callgraph             --------------------------
	.section	.nv.callgraph,"",@"SHT_CUDA_CALLGRAPH"
	.align	4
	.sectionentsize	8
	.align		4
        /*0000*/ 	.word	0x00000000
	.align		4
        /*0004*/ 	.word	0xffffffff
	.align		4
        /*0008*/ 	.word	0x00000000
	.align		4
        /*000c*/ 	.word	0xfffffffe
	.align		4
        /*0010*/ 	.word	0x00000000
	.align		4
        /*0014*/ 	.word	0xfffffffd
	.align		4
        /*0018*/ 	.word	0x00000000
	.align		4
        /*001c*/ 	.word	0xfffffffc


//--------------------- .text._Z13calculateCPmlPfS_i --------------------------
	.section	.text._Z13calculateCPmlPfS_i,"ax",@progbits
	.align	128
.text._Z13calculateCPmlPfS_i:
        .type           _Z13calculateCPmlPfS_i,@function
        .size           _Z13calculateCPmlPfS_i,(.L_x_48 - _Z13calculateCPmlPfS_i)
        .other          _Z13calculateCPmlPfS_i,@"STO_CUDA_ENTRY STV_DEFAULT"
_Z13calculateCPmlPfS_i:
[----:B------:R-:W-:Y:S01]  /*0000*/  LDC R1, c[0x0][0x37c] ;  /* 0x0000df00ff017b82 */ /* 0x000fe20000000800 */
[----:B------:R-:W0:Y:S07]  /*0010*/  S2R R3, SR_TID.X ;  /* 0x0000000000037919 */ /* 0x000e2e0000002100 */
[----:B------:R-:W0:Y:S01]  /*0020*/  S2UR UR4, SR_CTAID.X ;  /* 0x00000000000479c3 */ /* 0x000e220000002500 */
[----:B------:R-:W1:Y:S01]  /*0030*/  LDCU UR6, c[0x0][0x390] ;  /* 0x00007200ff0677ac */ /* 0x000e620008000800 */
[----:B------:R-:W2:Y:S06]  /*0040*/  S2R R5, SR_TID.Y ;  /* 0x0000000000057919 */ /* 0x000eac0000002200 */
[----:B------:R-:W0:Y:S08]  /*0050*/  LDC R2, c[0x0][0x360] ;  /* 0x0000d800ff027b82 */ /* 0x000e300000000800 */
[----:B------:R-:W2:Y:S08]  /*0060*/  S2UR UR5, SR_CTAID.Y ;  /* 0x00000000000579c3 */ /* 0x000eb00000002600 */
[----:B------:R-:W2:Y:S01]  /*0070*/  LDC R0, c[0x0][0x364] ;  /* 0x0000d900ff007b82 */ /* 0x000ea20000000800 */
[----:B0-----:R-:W-:-:S02]  /*0080*/  IMAD R2, R2, UR4, R3 ;  /* 0x0000000402027c24 */ /* 0x001fc4000f8e0203 */
[----:B--2---:R-:W-:-:S05]  /*0090*/  IMAD R3, R0, UR5, R5 ;  /* 0x0000000500037c24 */ /* 0x004fca000f8e0205 */
[----:B------:R-:W-:-:S04]  /*00a0*/  VIMNMX R0, PT, PT, R2, R3, !PT ;  /* 0x0000000302007248 */ /* 0x000fc80007fe0100 */
[----:B-1----:R-:W-:-:S13]  /*00b0*/  ISETP.GE.AND P0, PT, R0, UR6, PT ;  /* 0x0000000600007c0c */ /* 0x002fda000bf06270 */
[----:B------:R-:W-:Y:S05]  /*00c0*/  @P0 EXIT ;  /* 0x000000000000094d */ /* 0x000fea0003800000 */
[----:B------:R-:W0:Y:S01]  /*00d0*/  LDC.64 R4, c[0x0][0x380] ;  /* 0x0000e000ff047b82 */ /* 0x000e220000000a00 */
[----:B------:R-:W1:Y:S01]  /*00e0*/  LDCU.64 UR4, c[0x0][0x358] ;  /* 0x00006b00ff0477ac */ /* 0x000e620008000a00 */
[----:B------:R-:W-:-:S04]  /*00f0*/  IMAD R3, R2, UR6, R3 ;  /* 0x0000000602037c24 */ /* 0x000fc8000f8e0203 */
[----:B0-----:R-:W-:-:S05]  /*0100*/  IMAD.WIDE R4, R3, 0x4, R4 ;  /* 0x0000000403047825 */ /* 0x001fca00078e0204 */
[----:B-1----:R-:W2:Y:S01]  /*0110*/  LDG.E R0, desc[UR4][R4.64] ;  /* 0x0000000404007981 */ /* 0x002ea2000c1e1900 */
[----:B------:R-:W-:Y:S01]  /*0120*/  I2FP.F32.U32 R3, UR6 ;  /* 0x0000000600037c45 */ /* 0x000fe20008201000 */
[----:B------:R-:W-:Y:S03]  /*0130*/  BSSY.RECONVERGENT B0, `(.L_x_0) ;  /* 0x000000d000007945 */ /* 0x000fe60003800200 */
[----:B------:R-:W0:Y:S02]  /*0140*/  MUFU.RCP R6, R3 ;  /* 0x0000000300067308 */ /* 0x000e240000001000 */
[----:B0-----:R-:W-:-:S04]  /*0150*/  FFMA R7, -R3, R6, 1 ;  /* 0x3f80000003077423 */ /* 0x001fc80000000106 */
[----:B------:R-:W-:Y:S01]  /*0160*/  FFMA R7, R6, R7, R6 ;  /* 0x0000000706077223 */ /* 0x000fe20000000006 */
[----:B--2---:R-:W-:-:S04]  /*0170*/  FADD R0, RZ, R0 ;  /* 0x00000000ff007221 */ /* 0x004fc80000000000 */
[----:B------:R-:W0:Y:S01]  /*0180*/  FCHK P0, R0, R3 ;  /* 0x0000000300007302 */ /* 0x000e220000000000 */
[----:B------:R-:W-:-:S04]  /*0190*/  FFMA R6, R0, R7, RZ ;  /* 0x0000000700067223 */ /* 0x000fc800000000ff */
[----:B------:R-:W-:-:S04]  /*01a0*/  FFMA R8, -R3, R6, R0 ;  /* 0x0000000603087223 */ /* 0x000fc80000000100 */
[----:B------:R-:W-:Y:S01]  /*01b0*/  FFMA R7, R7, R8, R6 ;  /* 0x0000000807077223 */ /* 0x000fe20000000006 */
[----:B0-----:R-:W-:Y:S06]  /*01c0*/  @!P0 BRA `(.L_x_1) ;  /* 0x00000000000c8947 */ /* 0x001fec0003800000 */
[----:B------:R-:W-:-:S07]  /*01d0*/  MOV R4, 0x1f0 ;  /* 0x000001f000047802 */ /* 0x000fce0000000f00 */
[----:B------:R-:W-:Y:S05]  /*01e0*/  CALL.REL.NOINC `($__internal_0_$__cuda_sm3x_div_rn_noftz_f32_slowpath) ;  /* 0x0000000000187944 */ /* 0x000fea0003c00000 */
[----:B------:R-:W-:-:S07]  /*01f0*/  IMAD.MOV.U32 R7, RZ, RZ, R0 ;  /* 0x000000ffff077224 */ /* 0x000fce00078e0000 */
.L_x_1:
[----:B------:R-:W-:Y:S05]  /*0200*/  BSYNC.RECONVERGENT B0 ;  /* 0x0000000000007941 */ /* 0x000fea0003800200 */
.L_x_0:
[----:B------:R-:W0:Y:S02]  /*0210*/  LDC.64 R4, c[0x0][0x388] ;  /* 0x0000e200ff047b82 */ /* 0x000e240000000a00 */
[----:B0-----:R-:W-:-:S05]  /*0220*/  IMAD.WIDE R2, R2, 0x4, R4 ;  /* 0x0000000402027825 */ /* 0x001fca00078e0204 */
[----:B------:R-:W-:Y:S01]  /*0230*/  STG.E desc[UR4][R2.64], R7 ;  /* 0x0000000702007986 */ /* 0x000fe2000c101904 */
[----:B------:R-:W-:Y:S05]  /*0240*/  EXIT ;  /* 0x000000000000794d */ /* 0x000fea0003800000 */
        .weak           $__internal_0_$__cuda_sm3x_div_rn_noftz_f32_slowpath
        .type           $__internal_0_$__cuda_sm3x_div_rn_noftz_f32_slowpath,@function
        .size           $__internal_0_$__cuda_sm3x_div_rn_noftz_f32_slowpath,(.L_x_48 - $__internal_0_$__cuda_sm3x_div_rn_noftz_f32_slowpath)
$__internal_0_$__cuda_sm3x_div_rn_noftz_f32_slowpath:
[--C-:B------:R-:W-:Y:S01]  /*0250*/  SHF.R.U32.HI R6, RZ, 0x17, R3.reuse ;  /* 0x00000017ff067819 */ /* 0x100fe20000011603 */
[----:B------:R-:W-:Y:S01]  /*0260*/  BSSY.RECONVERGENT B1, `(.L_x_2) ;  /* 0x0000064000017945 */ /* 0x000fe20003800200 */
[--C-:B------:R-:W-:Y:S01]  /*0270*/  SHF.R.U32.HI R5, RZ, 0x17, R0.reuse ;  /* 0x00000017ff057819 */ /* 0x100fe20000011600 */
[----:B------:R-:W-:Y:S01]  /*0280*/  IMAD.MOV.U32 R7, RZ, RZ, R0 ;  /* 0x000000ffff077224 */ /* 0x000fe200078e0000 */
[----:B------:R-:W-:Y:S01]  /*0290*/  LOP3.LUT R6, R6, 0xff, RZ, 0xc0, !PT ;  /* 0x000000ff06067812 */ /* 0x000fe200078ec0ff */
[----:B------:R-:W-:Y:S01]  /*02a0*/  IMAD.MOV.U32 R8, RZ, RZ, R3 ;  /* 0x000000ffff087224 */ /* 0x000fe200078e0003 */
[----:B------:R-:W-:-:S03]  /*02b0*/  LOP3.LUT R5, R5, 0xff, RZ, 0xc0, !PT ;  /* 0x000000ff05057812 */ /* 0x000fc600078ec0ff */
[----:B------:R-:W-:Y:S02]  /*02c0*/  VIADD R11, R6, 0xffffffff ;  /* 0xffffffff060b7836 */ /* 0x000fe40000000000 */
[----:B------:R-:W-:-:S03]  /*02d0*/  VIADD R10, R5, 0xffffffff ;  /* 0xffffffff050a7836 */ /* 0x000fc60000000000 */
[----:B------:R-:W-:-:S04]  /*02e0*/  ISETP.GT.U32.AND P0, PT, R11, 0xfd, PT ;  /* 0x000000fd0b00780c */ /* 0x000fc80003f04070 */
[----:B------:R-:W-:-:S13]  /*02f0*/  ISETP.GT.U32.OR P0, PT, R10, 0xfd, P0 ;  /* 0x000000fd0a00780c */ /* 0x000fda0000704470 */
[----:B------:R-:W-:Y:S01]  /*0300*/  @!P0 IMAD.MOV.U32 R9, RZ, RZ, RZ ;  /* 0x000000ffff098224 */ /* 0x000fe200078e00ff */
[----:B------:R-:W-:Y:S06]  /*0310*/  @!P0 BRA `(.L_x_3) ;  /* 0x00000000005c8947 */ /* 0x000fec0003800000 */
[----:B------:R-:W-:Y:S02]  /*0320*/  FSETP.GTU.FTZ.AND P0, PT, |R0|, +INF , PT ;  /* 0x7f8000000000780b */ /* 0x000fe40003f1c200 */
[----:B------:R-:W-:-:S04]  /*0330*/  FSETP.GTU.FTZ.AND P1, PT, |R3|, +INF , PT ;  /* 0x7f8000000300780b */ /* 0x000fc80003f3c200 */
[----:B------:R-:W-:-:S13]  /*0340*/  PLOP3.LUT P0, PT, P0, P1, PT, 0xf8, 0x8f ;  /* 0x00000000008f781c */ /* 0x000fda0000703f70 */
[----:B------:R-:W-:Y:S05]  /*0350*/  @P0 BRA `(.L_x_4) ;  /* 0x00000004004c0947 */ /* 0x000fea0003800000 */
[----:B------:R-:W-:-:S13]  /*0360*/  LOP3.LUT P0, RZ, R8, 0x7fffffff, R7, 0xc8, !PT ;  /* 0x7fffffff08ff7812 */ /* 0x000fda000780c807 */
[----:B------:R-:W-:Y:S05]  /*0370*/  @!P0 BRA `(.L_x_5) ;  /* 0x00000004003c8947 */ /* 0x000fea0003800000 */
[C---:B------:R-:W-:Y:S02]  /*0380*/  FSETP.NEU.FTZ.AND P2, PT, |R0|.reuse, +INF , PT ;  /* 0x7f8000000000780b */ /* 0x040fe40003f5d200 */
[----:B------:R-:W-:Y:S02]  /*0390*/  FSETP.NEU.FTZ.AND P1, PT, |R3|, +INF , PT ;  /* 0x7f8000000300780b */ /* 0x000fe40003f3d200 */
[----:B------:R-:W-:-:S11]  /*03a0*/  FSETP.NEU.FTZ.AND P0, PT, |R0|, +INF , PT ;  /* 0x7f8000000000780b */ /* 0x000fd60003f1d200 */
[----:B------:R-:W-:Y:S05]  /*03b0*/  @!P1 BRA !P2, `(.L_x_5) ;  /* 0x00000004002c9947 */ /* 0x000fea0005000000 */
[----:B------:R-:W-:-:S04]  /*03c0*/  LOP3.LUT P2, RZ, R7, 0x7fffffff, RZ, 0xc0, !PT ;  /* 0x7fffffff07ff7812 */ /* 0x000fc8000784c0ff */
[----:B------:R-:W-:-:S13]  /*03d0*/  PLOP3.LUT P1, PT, P1, P2, PT, 0x2f, 0xf2 ;  /* 0x0000000000f2781c */ /* 0x000fda0000f24577 */
[----:B------:R-:W-:Y:S05]  /*03e0*/  @P1 BRA `(.L_x_6) ;  /* 0x0000000400181947 */ /* 0x000fea0003800000 */
[----:B------:R-:W-:-:S04]  /*03f0*/  LOP3.LUT P1, RZ, R8, 0x7fffffff, RZ, 0xc0, !PT ;  /* 0x7fffffff08ff7812 */ /* 0x000fc8000782c0ff */
[----:B------:R-:W-:-:S13]  /*0400*/  PLOP3.LUT P0, PT, P0, P1, PT, 0x2f, 0xf2 ;  /* 0x0000000000f2781c */ /* 0x000fda0000702577 */
[----:B------:R-:W-:Y:S05]  /*0410*/  @P0 BRA `(.L_x_7) ;  /* 0x0000000400000947 */ /* 0x000fea0003800000 */
[----:B------:R-:W-:Y:S02]  /*0420*/  ISETP.GE.AND P0, PT, R10, RZ, PT ;  /* 0x000000ff0a00720c */ /* 0x000fe40003f06270 */
[----:B------:R-:W-:-:S11]  /*0430*/  ISETP.GE.AND P1, PT, R11, RZ, PT ;  /* 0x000000ff0b00720c */ /* 0x000fd60003f26270 */
[----:B------:R-:W-:Y:S02]  /*0440*/  @P0 IMAD.MOV.U32 R9, RZ, RZ, RZ ;  /* 0x000000ffff090224 */ /* 0x000fe400078e00ff */
[----:B------:R-:W-:Y:S01]  /*0450*/  @!P0 FFMA R7, R0, 1.84467440737095516160e+19, RZ ;  /* 0x5f80000000078823 */ /* 0x000fe200000000ff */
[----:B------:R-:W-:Y:S02]  /*0460*/  @!P0 IMAD.MOV.U32 R9, RZ, RZ, -0x40 ;  /* 0xffffffc0ff098424 */ /* 0x000fe400078e00ff */
[----:B------:R-:W-:Y:S02]  /*0470*/  @!P1 FFMA R8, R3, 1.84467440737095516160e+19, RZ ;  /* 0x5f80000003089823 */ /* 0x000fe400000000ff */
[----:B------:R-:W-:-:S07]  /*0480*/  @!P1 VIADD R9, R9, 0x40 ;  /* 0x0000004009099836 */ /* 0x000fce0000000000 */
.L_x_3:
[----:B------:R-:W-:Y:S01]  /*0490*/  LEA R3, R6, 0xc0800000, 0x17 ;  /* 0xc080000006037811 */ /* 0x000fe200078eb8ff */
[----:B------:R-:W-:Y:S01]  /*04a0*/  VIADD R5, R5, 0xffffff81 ;  /* 0xffffff8105057836 */ /* 0x000fe20000000000 */
[----:B------:R-:W-:Y:S03]  /*04b0*/  BSSY.RECONVERGENT B2, `(.L_x_8) ;  /* 0x0000035000027945 */ /* 0x000fe60003800200 */
[----:B------:R-:W-:Y:S01]  /*04c0*/  IMAD.IADD R3, R8, 0x1, -R3 ;  /* 0x0000000108037824 */ /* 0x000fe200078e0a03 */
[C---:B------:R-:W-:Y:S01]  /*04d0*/  IADD3 R6, PT, PT, R5.reuse, 0x7f, -R6 ;  /* 0x0000007f05067810 */ /* 0x040fe20007ffe806 */
[----:B------:R-:W-:Y:S02]  /*04e0*/  IMAD R0, R5, -0x800000, R7 ;  /* 0xff80000005007824 */ /* 0x000fe400078e0207 */
[----:B------:R-:W0:Y:S01]  /*04f0*/  MUFU.RCP R8, R3 ;  /* 0x0000000300087308 */ /* 0x000e220000001000 */
[----:B------:R-:W-:Y:S01]  /*0500*/  FADD.FTZ R11, -R3, -RZ ;  /* 0x800000ff030b7221 */ /* 0x000fe20000010100 */
[----:B------:R-:W-:-:S03]  /*0510*/  IMAD.IADD R6, R6, 0x1, R9 ;  /* 0x0000000106067824 */ /* 0x000fc600078e0209 */
[----:B0-----:R-:W-:-:S04]  /*0520*/  FFMA R13, R8, R11, 1 ;  /* 0x3f800000080d7423 */ /* 0x001fc8000000000b */
[----:B------:R-:W-:-:S04]  /*0530*/  FFMA R10, R8, R13, R8 ;  /* 0x0000000d080a7223 */ /* 0x000fc80000000008 */
[----:B------:R-:W-:-:S04]  /*0540*/  FFMA R7, R0, R10, RZ ;  /* 0x0000000a00077223 */ /* 0x000fc800000000ff */
[----:B------:R-:W-:-:S04]  /*0550*/  FFMA R8, R11, R7, R0 ;  /* 0x000000070b087223 */ /* 0x000fc80000000000 */
[----:B------:R-:W-:-:S04]  /*0560*/  FFMA R7, R10, R8, R7 ;  /* 0x000000080a077223 */ /* 0x000fc80000000007 */
[----:B------:R-:W-:-:S04]  /*0570*/  FFMA R8, R11, R7, R0 ;  /* 0x000000070b087223 */ /* 0x000fc80000000000 */
[----:B------:R-:W-:-:S05]  /*0580*/  FFMA R0, R10, R8, R7 ;  /* 0x000000080a007223 */ /* 0x000fca0000000007 */
[----:B------:R-:W-:-:S04]  /*0590*/  SHF.R.U32.HI R3, RZ, 0x17, R0 ;  /* 0x00000017ff037819 */ /* 0x000fc80000011600 */
[----:B------:R-:W-:-:S05]  /*05a0*/  LOP3.LUT R3, R3, 0xff, RZ, 0xc0, !PT ;  /* 0x000000ff03037812 */ /* 0x000fca00078ec0ff */
[----:B------:R-:W-:-:S04]  /*05b0*/  IMAD.IADD R9, R3, 0x1, R6 ;  /* 0x0000000103097824 */ /* 0x000fc800078e0206 */
[----:B------:R-:W-:-:S05]  /*05c0*/  VIADD R3, R9, 0xffffffff ;  /* 0xffffffff09037836 */ /* 0x000fca0000000000 */
[----:B------:R-:W-:-:S13]  /*05d0*/  ISETP.GE.U32.AND P0, PT, R3, 0xfe, PT ;  /* 0x000000fe0300780c */ /* 0x000fda0003f06070 */
[----:B------:R-:W-:Y:S05]  /*05e0*/  @!P0 BRA `(.L_x_9) ;  /* 0x0000000000808947 */ /* 0x000fea0003800000 */
[----:B------:R-:W-:-:S13]  /*05f0*/  ISETP.GT.AND P0, PT, R9, 0xfe, PT ;  /* 0x000000fe0900780c */ /* 0x000fda0003f04270 */
[----:B------:R-:W-:Y:S05]  /*0600*/  @P0 BRA `(.L_x_10) ;  /* 0x00000000006c0947 */ /* 0x000fea0003800000 */
[----:B------:R-:W-:-:S13]  /*0610*/  ISETP.GE.AND P0, PT, R9, 0x1, PT ;  /* 0x000000010900780c */ /* 0x000fda0003f06270 */
[----:B------:R-:W-:Y:S05]  /*0620*/  @P0 BRA `(.L_x_11) ;  /* 0x0000000000740947 */ /* 0x000fea0003800000 */
[----:B------:R-:W-:Y:S02]  /*0630*/  ISETP.GE.AND P0, PT, R9, -0x18, PT ;  /* 0xffffffe80900780c */ /* 0x000fe40003f06270 */
[----:B------:R-:W-:-:S11]  /*0640*/  LOP3.LUT R0, R0, 0x80000000, RZ, 0xc0, !PT ;  /* 0x8000000000007812 */ /* 0x000fd600078ec0ff */
[----:B------:R-:W-:Y:S05]  /*0650*/  @!P0 BRA `(.L_x_11) ;  /* 0x0000000000688947 */ /* 0x000fea0003800000 */
[CCC-:B------:R-:W-:Y:S01]  /*0660*/  FFMA.RZ R3, R10.reuse, R8.reuse, R7.reuse ;  /* 0x000000080a037223 */ /* 0x1c0fe2000000c007 */
[CCC-:B------:R-:W-:Y:S01]  /*0670*/  FFMA.RM R6, R10.reuse, R8.reuse, R7.reuse ;  /* 0x000000080a067223 */ /* 0x1c0fe20000004007 */
[C---:B------:R-:W-:Y:S02]  /*0680*/  ISETP.NE.AND P2, PT, R9.reuse, RZ, PT ;  /* 0x000000ff0900720c */ /* 0x040fe40003f45270 */
[----:B------:R-:W-:Y:S02]  /*0690*/  ISETP.NE.AND P1, PT, R9, RZ, PT ;  /* 0x000000ff0900720c */ /* 0x000fe40003f25270 */
[----:B------:R-:W-:Y:S01]  /*06a0*/  LOP3.LUT R5, R3, 0x7fffff, RZ, 0xc0, !PT ;  /* 0x007fffff03057812 */ /* 0x000fe200078ec0ff */
[----:B------:R-:W-:Y:S01]  /*06b0*/  FFMA.RP R3, R10, R8, R7 ;  /* 0x000000080a037223 */ /* 0x000fe20000008007 */
[----:B------:R-:W-:Y:S02]  /*06c0*/  VIADD R8, R9, 0x20 ;  /* 0x0000002009087836 */ /* 0x000fe40000000000 */
[----:B------:R-:W-:Y:S01]  /*06d0*/  LOP3.LUT R5, R5, 0x800000, RZ, 0xfc, !PT ;  /* 0x0080000005057812 */ /* 0x000fe200078efcff */
[----:B------:R-:W-:Y:S01]  /*06e0*/  IMAD.MOV R7, RZ, RZ, -R9 ;  /* 0x000000ffff077224 */ /* 0x000fe200078e0a09 */
[----:B------:R-:W-:-:S02]  /*06f0*/  FSETP.NEU.FTZ.AND P0, PT, R3, R6, PT ;  /* 0x000000060300720b */ /* 0x000fc40003f1d000 */
[----:B------:R-:W-:Y:S02]  /*0700*/  SHF.L.U32 R8, R5, R8, RZ ;  /* 0x0000000805087219 */ /* 0x000fe400000006ff */
[----:B------:R-:W-:Y:S02]  /*0710*/  SEL R6, R7, RZ, P2 ;  /* 0x000000ff07067207 */ /* 0x000fe40001000000 */
[----:B------:R-:W-:Y:S02]  /*0720*/  ISETP.NE.AND P1, PT, R8, RZ, P1 ;  /* 0x000000ff0800720c */ /* 0x000fe40000f25270 */
[----:B------:R-:W-:Y:S02]  /*0730*/  SHF.R.U32.HI R6, RZ, R6, R5 ;  /* 0x00000006ff067219 */ /* 0x000fe40000011605 */
[----:B------:R-:W-:Y:S02]  /*0740*/  PLOP3.LUT P0, PT, P0, P1, PT, 0xf8, 0x8f ;  /* 0x00000000008f781c */ /* 0x000fe40000703f70 */
[----:B------:R-:W-:-:S02]  /*0750*/  SHF.R.U32.HI R8, RZ, 0x1, R6 ;  /* 0x00000001ff087819 */ /* 0x000fc40000011606 */
[----:B------:R-:W-:-:S04]  /*0760*/  SEL R3, RZ, 0x1, !P0 ;  /* 0x00000001ff037807 */ /* 0x000fc80004000000 */
[----:B------:R-:W-:-:S04]  /*0770*/  LOP3.LUT R3, R3, 0x1, R8, 0xf8, !PT ;  /* 0x0000000103037812 */ /* 0x000fc800078ef808 */
[----:B------:R-:W-:-:S05]  /*0780*/  LOP3.LUT R3, R3, R6, RZ, 0xc0, !PT ;  /* 0x0000000603037212 */ /* 0x000fca00078ec0ff */
[----:B------:R-:W-:-:S05]  /*0790*/  IMAD.IADD R3, R8, 0x1, R3 ;  /* 0x0000000108037824 */ /* 0x000fca00078e0203 */
[----:B------:R-:W-:Y:S01]  /*07a0*/  LOP3.LUT R0, R3, R0, RZ, 0xfc, !PT ;  /* 0x0000000003007212 */ /* 0x000fe200078efcff */
[----:B------:R-:W-:Y:S06]  /*07b0*/  BRA `(.L_x_11) ;  /* 0x0000000000107947 */ /* 0x000fec0003800000 */
.L_x_10:
[----:B------:R-:W-:-:S04]  /*07c0*/  LOP3.LUT R0, R0, 0x80000000, RZ, 0xc0, !PT ;  /* 0x8000000000007812 */ /* 0x000fc800078ec0ff */
[----:B------:R-:W-:Y:S01]  /*07d0*/  LOP3.LUT R0, R0, 0x7f800000, RZ, 0xfc, !PT ;  /* 0x7f80000000007812 */ /* 0x000fe200078efcff */
[----:B------:R-:W-:Y:S06]  /*07e0*/  BRA `(.L_x_11) ;  /* 0x0000000000047947 */ /* 0x000fec0003800000 */
.L_x_9:
[----:B------:R-:W-:-:S07]  /*07f0*/  IMAD R0, R6, 0x800000, R0 ;  /* 0x0080000006007824 */ /* 0x000fce00078e0200 */
.L_x_11:
[----:B------:R-:W-:Y:S05]  /*0800*/  BSYNC.RECONVERGENT B2 ;  /* 0x0000000000027941 */ /* 0x000fea0003800200 */
.L_x_8:
[----:B------:R-:W-:Y:S05]  /*0810*/  BRA `(.L_x_12) ;  /* 0x0000000000207947 */ /* 0x000fea0003800000 */
.L_x_7:
[----:B------:R-:W-:-:S04]  /*0820*/  LOP3.LUT R0, R8, 0x80000000, R7, 0x48, !PT ;  /* 0x8000000008007812 */ /* 0x000fc800078e4807 */
[----:B------:R-:W-:Y:S01]  /*0830*/  LOP3.LUT R0, R0, 0x7f800000, RZ, 0xfc, !PT ;  /* 0x7f80000000007812 */ /* 0x000fe200078efcff */
[----:B------:R-:W-:Y:S06]  /*0840*/  BRA `(.L_x_12) ;  /* 0x0000000000147947 */ /* 0x000fec0003800000 */
.L_x_6:
[----:B------:R-:W-:Y:S01]  /*0850*/  LOP3.LUT R0, R8, 0x80000000, R7, 0x48, !PT ;  /* 0x8000000008007812 */ /* 0x000fe200078e4807 */
[----:B------:R-:W-:Y:S06]  /*0860*/  BRA `(.L_x_12) ;  /* 0x00000000000c7947 */ /* 0x000fec0003800000 */
.L_x_5:
[----:B------:R-:W0:Y:S01]  /*0870*/  MUFU.RSQ R0, -QNAN ;  /* 0xffc0000000007908 */ /* 0x000e220000001400 */
[----:B------:R-:W-:Y:S05]  /*0880*/  BRA `(.L_x_12) ;  /* 0x0000000000047947 */ /* 0x000fea0003800000 */
.L_x_4:
[----:B------:R-:W-:-:S07]  /*0890*/  FADD.FTZ R0, R0, R3 ;  /* 0x0000000300007221 */ /* 0x000fce0000010000 */
.L_x_12:
[----:B------:R-:W-:Y:S05]  /*08a0*/  BSYNC.RECONVERGENT B1 ;  /* 0x0000000000017941 */ /* 0x000fea0003800200 */
.L_x_2:
[----:B------:R-:W-:-:S04]  /*08b0*/  IMAD.MOV.U32 R5, RZ, RZ, 0x0 ;  /* 0x00000000ff057424 */ /* 0x000fc800078e00ff */
[----:B0-----:R-:W-:Y:S05]  /*08c0*/  RET.REL.NODEC R4 `(_Z13calculateCPmlPfS_i) ;  /* 0xfffffff404cc7950 */ /* 0x001fea0003c3ffff */
.L_x_13:
[----:B------:R-:W-:-:S00]  /*08d0*/  BRA `(.L_x_13) ;  /* 0xfffffffc00fc7947 */ /* 0x000fc0000383ffff */
[----:B------:R-:W-:-:S00]  /*08e0*/  NOP ;  /* 0x0000000000007918 */ /* 0x000fc00000000000 */
        /* <DEDUP_REMOVED lines=9> */
.L_x_48:


//--------------------- .text._Z16calculateNMatrixPfS_i --------------------------
	.section	.text._Z16calculateNMatrixPfS_i,"ax",@progbits
	.align	128
.text._Z16calculateNMatrixPfS_i:
        .type           _Z16calculateNMatrixPfS_i,@function
        .size           _Z16calculateNMatrixPfS_i,(.L_x_50 - _Z16calculateNMatrixPfS_i)
        .other          _Z16calculateNMatrixPfS_i,@"STO_CUDA_ENTRY STV_DEFAULT"
_Z16calculateNMatrixPfS_i:
        /* <DEDUP_REMOVED lines=18> */
[----:B------:R-:W-:Y:S01]  /*0120*/  BSSY.RECONVERGENT B0, `(.L_x_14) ;  /* 0x000000d000007945 */ /* 0x000fe20003800200 */
[----:B--2---:R-:W-:-:S04]  /*0130*/  FADD R3, RZ, R0 ;  /* 0x00000000ff037221 */ /* 0x004fc80000000000 */
[----:B------:R-:W0:Y:S08]  /*0140*/  MUFU.RCP R6, R3 ;  /* 0x0000000300067308 */ /* 0x000e300000001000 */
[----:B------:R-:W1:Y:S01]  /*0150*/  FCHK P0, R0, R3 ;  /* 0x0000000300007302 */ /* 0x000e620000000000 */
[----:B0-----:R-:W-:-:S04]  /*0160*/  FFMA R7, -R3, R6, 1 ;  /* 0x3f80000003077423 */ /* 0x001fc80000000106 */
[----:B------:R-:W-:-:S04]  /*0170*/  FFMA R7, R6, R7, R6 ;  /* 0x0000000706077223 */ /* 0x000fc80000000006 */
[----:B------:R-:W-:-:S04]  /*0180*/  FFMA R6, R0, R7, RZ ;  /* 0x0000000700067223 */ /* 0x000fc800000000ff */
[----:B------:R-:W-:-:S04]  /*0190*/  FFMA R8, -R3, R6, R0 ;  /* 0x0000000603087223 */ /* 0x000fc80000000100 */
[----:B------:R-:W-:Y:S01]  /*01a0*/  FFMA R7, R7, R8, R6 ;  /* 0x0000000807077223 */ /* 0x000fe20000000006 */
[----:B-1----:R-:W-:Y:S06]  /*01b0*/  @!P0 BRA `(.L_x_15) ;  /* 0x00000000000c8947 */ /* 0x002fec0003800000 */
[----:B------:R-:W-:-:S07]  /*01c0*/  MOV R4, 0x1e0 ;  /* 0x000001e000047802 */ /* 0x000fce0000000f00 */
[----:B------:R-:W-:Y:S05]  /*01d0*/  CALL.REL.NOINC `($__internal_1_$__cuda_sm3x_div_rn_noftz_f32_slowpath) ;  /* 0x0000000000187944 */ /* 0x000fea0003c00000 */
[----:B------:R-:W-:-:S07]  /*01e0*/  IMAD.MOV.U32 R7, RZ, RZ, R0 ;  /* 0x000000ffff077224 */ /* 0x000fce00078e0000 */
.L_x_15:
[----:B------:R-:W-:Y:S05]  /*01f0*/  BSYNC.RECONVERGENT B0 ;  /* 0x0000000000007941 */ /* 0x000fea0003800200 */
.L_x_14:
[----:B------:R-:W0:Y:S02]  /*0200*/  LDC.64 R4, c[0x0][0x388] ;  /* 0x0000e200ff047b82 */ /* 0x000e240000000a00 */
[----:B0-----:R-:W-:-:S05]  /*0210*/  IMAD.WIDE R2, R2, 0x4, R4 ;  /* 0x0000000402027825 */ /* 0x001fca00078e0204 */
[----:B------:R-:W-:Y:S01]  /*0220*/  STG.E desc[UR4][R2.64], R7 ;  /* 0x0000000702007986 */ /* 0x000fe2000c101904 */
[----:B------:R-:W-:Y:S05]  /*0230*/  EXIT ;  /* 0x000000000000794d */ /* 0x000fea0003800000 */
        .weak           $__internal_1_$__cuda_sm3x_div_rn_noftz_f32_slowpath
        .type           $__internal_1_$__cuda_sm3x_div_rn_noftz_f32_slowpath,@function
        .size           $__internal_1_$__cuda_sm3x_div_rn_noftz_f32_slowpath,(.L_x_50 - $__internal_1_$__cuda_sm3x_div_rn_noftz_f32_slowpath)
$__internal_1_$__cuda_sm3x_div_rn_noftz_f32_slowpath:
        /* <DEDUP_REMOVED lines=36> */
.L_x_17:
        /* <DEDUP_REMOVED lines=51> */
.L_x_24:
[----:B------:R-:W-:-:S04]  /*07b0*/  LOP3.LUT R0, R0, 0x80000000, RZ, 0xc0, !PT ;  /* 0x8000000000007812 */ /* 0x000fc800078ec0ff */
[----:B------:R-:W-:Y:S01]  /*07c0*/  LOP3.LUT R0, R0, 0x7f800000, RZ, 0xfc, !PT ;  /* 0x7f80000000007812 */ /* 0x000fe200078efcff */
[----:B------:R-:W-:Y:S06]  /*07d0*/  BRA `(.L_x_25) ;  /* 0x0000000000047947 */ /* 0x000fec0003800000 */
.L_x_23:
[----:B------:R-:W-:-:S07]  /*07e0*/  IMAD R0, R6, 0x800000, R0 ;  /* 0x0080000006007824 */ /* 0x000fce00078e0200 */
.L_x_25:
[----:B------:R-:W-:Y:S05]  /*07f0*/  BSYNC.RECONVERGENT B2 ;  /* 0x0000000000027941 */ /* 0x000fea0003800200 */
.L_x_22:
[----:B------:R-:W-:Y:S05]  /*0800*/  BRA `(.L_x_26) ;  /* 0x0000000000207947 */ /* 0x000fea0003800000 */
.L_x_21:
[----:B------:R-:W-:-:S04]  /*0810*/  LOP3.LUT R0, R8, 0x80000000, R7, 0x48, !PT ;  /* 0x8000000008007812 */ /* 0x000fc800078e4807 */
[----:B------:R-:W-:Y:S01]  /*0820*/  LOP3.LUT R0, R0, 0x7f800000, RZ, 0xfc, !PT ;  /* 0x7f80000000007812 */ /* 0x000fe200078efcff */
[----:B------:R-:W-:Y:S06]  /*0830*/  BRA `(.L_x_26) ;  /* 0x0000000000147947 */ /* 0x000fec0003800000 */
.L_x_20:
[----:B------:R-:W-:Y:S01]  /*0840*/  LOP3.LUT R0, R8, 0x80000000, R7, 0x48, !PT ;  /* 0x8000000008007812 */ /* 0x000fe200078e4807 */
[----:B------:R-:W-:Y:S06]  /*0850*/  BRA `(.L_x_26) ;  /* 0x00000000000c7947 */ /* 0x000fec0003800000 */
.L_x_19:
[----:B------:R-:W0:Y:S01]  /*0860*/  MUFU.RSQ R0, -QNAN ;  /* 0xffc0000000007908 */ /* 0x000e220000001400 */
[----:B------:R-:W-:Y:S05]  /*0870*/  BRA `(.L_x_26) ;  /* 0x0000000000047947 */ /* 0x000fea0003800000 */
.L_x_18:
[----:B------:R-:W-:-:S07]  /*0880*/  FADD.FTZ R0, R0, R3 ;  /* 0x0000000300007221 */ /* 0x000fce0000010000 */
.L_x_26:
[----:B------:R-:W-:Y:S05]  /*0890*/  BSYNC.RECONVERGENT B1 ;  /* 0x0000000000017941 */ /* 0x000fea0003800200 */
.L_x_16:
[----:B------:R-:W-:-:S04]  /*08a0*/  IMAD.MOV.U32 R5, RZ, RZ, 0x0 ;  /* 0x00000000ff057424 */ /* 0x000fc800078e00ff */
[----:B0-----:R-:W-:Y:S05]  /*08b0*/  RET.REL.NODEC R4 `(_Z16calculateNMatrixPfS_i) ;  /* 0xfffffff404d07950 */ /* 0x001fea0003c3ffff */
.L_x_27:
        /* <DEDUP_REMOVED lines=12> */
.L_x_50:


//--------------------- .text._Z16acquisitonKernelPfS_S_ii --------------------------
	.section	.text._Z16acquisitonKernelPfS_S_ii,"ax",@progbits
	.align	128
.text._Z16acquisitonKernelPfS_S_ii:
        .type           _Z16acquisitonKernelPfS_S_ii,@function
        .size           _Z16acquisitonKernelPfS_S_ii,(.L_x_52 - _Z16acquisitonKernelPfS_S_ii)
        .other          _Z16acquisitonKernelPfS_S_ii,@"STO_CUDA_ENTRY STV_DEFAULT"
_Z16acquisitonKernelPfS_S_ii:
[----:B------:R-:W-:Y:S01]  /*0000*/  LDC R1, c[0x0][0x37c] ;  /* 0x0000df00ff017b82 */ /* 0x000fe20000000800 */
[----:B------:R-:W0:Y:S07]  /*0010*/  S2R R5, SR_TID.Y ;  /* 0x0000000000057919 */ /* 0x000e2e0000002200 */
[----:B------:R-:W1:Y:S01]  /*0020*/  LDC R3, c[0x0][0x360] ;  /* 0x0000d800ff037b82 */ /* 0x000e620000000800 */
[----:B------:R-:W2:Y:S01]  /*0030*/  LDCU.64 UR8, c[0x0][0x398] ;  /* 0x00007300ff0877ac */ /* 0x000ea20008000a00 */
[----:B------:R-:W1:Y:S01]  /*0040*/  S2R R2, SR_TID.X ;  /* 0x0000000000027919 */ /* 0x000e620000002100 */
[----:B------:R-:W3:Y:S05]  /*0050*/  S2R R7, SR_TID.Z ;  /* 0x0000000000077919 */ /* 0x000eea0000002300 */
[----:B------:R-:W0:Y:S08]  /*0060*/  S2UR UR5, SR_CTAID.Y ;  /* 0x00000000000579c3 */ /* 0x000e300000002600 */
[----:B------:R-:W0:Y:S08]  /*0070*/  LDC R0, c[0x0][0x364] ;  /* 0x0000d900ff007b82 */ /* 0x000e300000000800 */
[----:B------:R-:W1:Y:S08]  /*0080*/  S2UR UR4, SR_CTAID.X ;  /* 0x00000000000479c3 */ /* 0x000e700000002500 */
[----:B------:R-:W3:Y:S08]  /*0090*/  S2UR UR6, SR_CTAID.Z ;  /* 0x00000000000679c3 */ /* 0x000ef00000002700 */
[----:B------:R-:W3:Y:S01]  /*00a0*/  LDC R4, c[0x0][0x368] ;  /* 0x0000da00ff047b82 */ /* 0x000ee20000000800 */
[----:B0-----:R-:W-:-:S05]  /*00b0*/  IMAD R0, R0, UR5, R5 ;  /* 0x0000000500007c24 */ /* 0x001fca000f8e0205 */
[----:B--2---:R-:W-:Y:S01]  /*00c0*/  ISETP.GE.AND P0, PT, R0, UR9, PT ;  /* 0x0000000900007c0c */ /* 0x004fe2000bf06270 */
[----:B-1----:R-:W-:-:S05]  /*00d0*/  IMAD R3, R3, UR4, R2 ;  /* 0x0000000403037c24 */ /* 0x002fca000f8e0202 */
[----:B------:R-:W-:Y:S01]  /*00e0*/  ISETP.GE.OR P0, PT, R3, UR8, P0 ;  /* 0x0000000803007c0c */ /* 0x000fe20008706670 */
[----:B---3--:R-:W-:-:S05]  /*00f0*/  IMAD R4, R4, UR6, R7 ;  /* 0x0000000604047c24 */ /* 0x008fca000f8e0207 */
[----:B------:R-:W-:-:S13]  /*0100*/  ISETP.GE.OR P0, PT, R4, UR9, P0 ;  /* 0x0000000904007c0c */ /* 0x000fda0008706670 */
[----:B------:R-:W-:Y:S05]  /*0110*/  @P0 EXIT ;  /* 0x000000000000094d */ /* 0x000fea0003800000 */
[----:B------:R-:W0:Y:S01]  /*0120*/  LDC.64 R8, c[0x0][0x380] ;  /* 0x0000e000ff087b82 */ /* 0x000e220000000a00 */
[----:B------:R-:W1:Y:S01]  /*0130*/  LDCU.64 UR4, c[0x0][0x358] ;  /* 0x00006b00ff0477ac */ /* 0x000e620008000a00 */
[--C-:B------:R-:W-:Y:S02]  /*0140*/  IMAD R7, R0, UR8, R3.reuse ;  /* 0x0000000800077c24 */ /* 0x100fe4000f8e0203 */
[----:B------:R-:W-:Y:S02]  /*0150*/  IMAD R5, R4, UR8, R3 ;  /* 0x0000000804057c24 */ /* 0x000fe4000f8e0203 */
[----:B0-----:R-:W-:-:S04]  /*0160*/  IMAD.WIDE R6, R7, 0x4, R8 ;  /* 0x0000000407067825 */ /* 0x001fc800078e0208 */
[----:B------:R-:W-:Y:S01]  /*0170*/  IMAD.WIDE R8, R5, 0x4, R8 ;  /* 0x0000000405087825 */ /* 0x000fe200078e0208 */
[----:B-1----:R-:W2:Y:S05]  /*0180*/  LDG.E R10, desc[UR4][R6.64] ;  /* 0x00000004060a7981 */ /* 0x002eaa000c1e1900 */
[----:B------:R-:W2:Y:S01]  /*0190*/  LDG.E R9, desc[UR4][R8.64] ;  /* 0x0000000408097981 */ /* 0x000ea2000c1e1900 */
[----:B------:R-:W-:Y:S01]  /*01a0*/  IMAD R5, R3, UR8, R0 ;  /* 0x0000000803057c24 */ /* 0x000fe2000f8e0200 */
[----:B------:R-:W-:Y:S01]  /*01b0*/  BSSY.RECONVERGENT B0, `(.L_x_28) ;  /* 0x0000033000007945 */ /* 0x000fe20003800200 */
[----:B------:R-:W-:Y:S02]  /*01c0*/  IMAD.MOV.U32 R2, RZ, RZ, 0x3f800000 ;  /* 0x3f800000ff027424 */ /* 0x000fe400078e00ff */
[----:B------:R-:W-:Y:S01]  /*01d0*/  IMAD R4, R5, UR9, R4 ;  /* 0x0000000905047c24 */ /* 0x000fe2000f8e0204 */
[----:B--2---:R-:W-:-:S13]  /*01e0*/  FSETP.NEU.AND P0, PT, R10, R9, PT ;  /* 0x000000090a00720b */ /* 0x004fda0003f0d000 */
[----:B------:R-:W-:Y:S05]  /*01f0*/  @!P0 BRA `(.L_x_29) ;  /* 0x0000000000b88947 */ /* 0x000fea0003800000 */
[----:B------:R-:W0:Y:S02]  /*0200*/  LDC.64 R6, c[0x0][0x388] ;  /* 0x0000e200ff067b82 */ /* 0x000e240000000a00 */
[----:B0-----:R-:W-:-:S06]  /*0210*/  IMAD.WIDE R6, R3, 0x4, R6 ;  /* 0x0000000403067825 */ /* 0x001fcc00078e0206 */
[----:B------:R-:W2:Y:S01]  /*0220*/  LDG.E R7, desc[UR4][R6.64] ;  /* 0x0000000406077981 */ /* 0x000ea2000c1e1900 */
[----:B------:R-:W-:Y:S01]  /*0230*/  BSSY.RELIABLE B1, `(.L_x_30) ;  /* 0x0000018000017945 */ /* 0x000fe20003800100 */
[----:B--2---:R-:W-:-:S13]  /*0240*/  FSETP.NEU.AND P1, PT, R7, -1, PT ;  /* 0xbf8000000700780b */ /* 0x004fda0003f2d000 */
[----:B------:R-:W-:Y:S01]  /*0250*/  @!P1 IMAD.MOV.U32 R3, RZ, RZ, 0x41100000 ;  /* 0x41100000ff039424 */ /* 0x000fe200078e00ff */
[----:B------:R-:W-:-:S04]  /*0260*/  @!P1 FSETP.GT.AND P0, PT, R10, R9, PT ;  /* 0x000000090a00920b */ /* 0x000fc80003f04000 */
[----:B------:R-:W-:Y:S01]  /*0270*/  @!P1 FSEL R3, R3, 0.11111111193895339966, P0 ;  /* 0x3de38e3903039808 */ /* 0x000fe20000000000 */
[----:B------:R-:W-:Y:S08]  /*0280*/  @!P1 BRA `(.L_x_31) ;  /* 0x0000000000489947 */ /* 0x000ff00003800000 */
[----:B------:R-:W0:Y:S01]  /*0290*/  MUFU.RCP R6, R7 ;  /* 0x0000000700067308 */ /* 0x000e220000001000 */
[----:B------:R-:W-:Y:S01]  /*02a0*/  FADD R0, R10, -R9 ;  /* 0x800000090a007221 */ /* 0x000fe20000000000 */
[----:B------:R-:W-:Y:S06]  /*02b0*/  BSSY.RECONVERGENT B2, `(.L_x_32) ;  /* 0x000000c000027945 */ /* 0x000fec0003800200 */
[----:B------:R-:W1:Y:S01]  /*02c0*/  FCHK P0, R0, R7 ;  /* 0x0000000700007302 */ /* 0x000e620000000000 */
[----:B0-----:R-:W-:-:S04]  /*02d0*/  FFMA R3, -R7, R6, 1 ;  /* 0x3f80000007037423 */ /* 0x001fc80000000106 */
[----:B------:R-:W-:-:S04]  /*02e0*/  FFMA R3, R6, R3, R6 ;  /* 0x0000000306037223 */ /* 0x000fc80000000006 */
[----:B------:R-:W-:-:S04]  /*02f0*/  FFMA R6, R0, R3, RZ ;  /* 0x0000000300067223 */ /* 0x000fc800000000ff */
[----:B------:R-:W-:-:S04]  /*0300*/  FFMA R5, -R7, R6, R0 ;  /* 0x0000000607057223 */ /* 0x000fc80000000100 */
[----:B------:R-:W-:Y:S01]  /*0310*/  FFMA R3, R3, R5, R6 ;  /* 0x0000000503037223 */ /* 0x000fe20000000006 */
[----:B-1----:R-:W-:Y:S06]  /*0320*/  @!P0 BRA `(.L_x_33) ;  /* 0x0000000000108947 */ /* 0x002fec0003800000 */
[----:B------:R-:W-:Y:S01]  /*0330*/  IMAD.MOV.U32 R3, RZ, RZ, R7 ;  /* 0x000000ffff037224 */ /* 0x000fe200078e0007 */
[----:B------:R-:W-:-:S07]  /*0340*/  MOV R6, 0x360 ;  /* 0x0000036000067802 */ /* 0x000fce0000000f00 */
[----:B------:R-:W-:Y:S05]  /*0350*/  CALL.REL.NOINC `($__internal_2_$__cuda_sm3x_div_rn_noftz_f32_slowpath) ;  /* 0x0000000000787944 */ /* 0x000fea0003c00000 */
[----:B------:R-:W-:-:S07]  /*0360*/  IMAD.MOV.U32 R3, RZ, RZ, R0 ;  /* 0x000000ffff037224 */ /* 0x000fce00078e0000 */
.L_x_33:
[----:B------:R-:W-:Y:S05]  /*0370*/  BSYNC.RECONVERGENT B2 ;  /* 0x0000000000027941 */ /* 0x000fea0003800200 */
.L_x_32:
[----:B------:R-:W-:-:S13]  /*0380*/  FSETP.NEU.AND P0, PT, R3, RZ, PT ;  /* 0x000000ff0300720b */ /* 0x000fda0003f0d000 */
[----:B------:R-:W-:Y:S05]  /*0390*/  @!P0 BREAK.RELIABLE B1 ;  /* 0x0000000000018942 */ /* 0x000fea0003800100 */
[----:B------:R-:W-:Y:S05]  /*03a0*/  @!P0 BRA `(.L_x_29) ;  /* 0x00000000004c8947 */ /* 0x000fea0003800000 */
.L_x_31:
[----:B------:R-:W-:Y:S05]  /*03b0*/  BSYNC.RELIABLE B1 ;  /* 0x0000000000017941 */ /* 0x000fea0003800100 */
.L_x_30:
[----:B------:R-:W0:Y:S01]  /*03c0*/  MUFU.RCP R0, R3 ;  /* 0x0000000300007308 */ /* 0x000e220000001000 */
[----:B------:R-:W-:Y:S01]  /*03d0*/  UMOV UR6, 0x3f800000 ;  /* 0x3f80000000067882 */ /* 0x000fe20000000000 */
[----:B------:R-:W-:Y:S01]  /*03e0*/  BSSY.RECONVERGENT B1, `(.L_x_34) ;  /* 0x000000e000017945 */ /* 0x000fe20003800200 */
[----:B------:R-:W-:Y:S01]  /*03f0*/  IMAD.U32 R6, RZ, RZ, UR6 ;  /* 0x00000006ff067e24 */ /* 0x000fe2000f8e00ff */
[----:B------:R-:W-:-:S04]  /*0400*/  FSETP.GEU.AND P2, PT, R3, RZ, PT ;  /* 0x000000ff0300720b */ /* 0x000fc80003f4e000 */
[----:B------:R-:W1:Y:S01]  /*0410*/  FCHK P0, -R6, R3 ;  /* 0x0000000306007302 */ /* 0x000e620000000100 */
[----:B0-----:R-:W-:-:S04]  /*0420*/  FFMA R5, R0, -R3, 1 ;  /* 0x3f80000000057423 */ /* 0x001fc80000000803 */
[----:B------:R-:W-:-:S04]  /*0430*/  FFMA R0, R0, R5, R0 ;  /* 0x0000000500007223 */ /* 0x000fc80000000000 */
[----:B------:R-:W-:-:S04]  /*0440*/  FFMA R2, R0, -1, RZ ;  /* 0xbf80000000027823 */ /* 0x000fc800000000ff */
[----:B------:R-:W-:-:S04]  /*0450*/  FFMA R5, R2, -R3, -1 ;  /* 0xbf80000002057423 */ /* 0x000fc80000000803 */
[----:B------:R-:W-:Y:S01]  /*0460*/  FFMA R2, R0, R5, R2 ;  /* 0x0000000500027223 */ /* 0x000fe20000000002 */
[----:B-1----:R-:W-:Y:S06]  /*0470*/  @!P0 BRA `(.L_x_35) ;  /* 0x0000000000108947 */ /* 0x002fec0003800000 */
[----:B------:R-:W-:Y:S01]  /*0480*/  IMAD.MOV.U32 R0, RZ, RZ, -0x40800000 ;  /* 0xbf800000ff007424 */ /* 0x000fe200078e00ff */
[----:B------:R-:W-:-:S07]  /*0490*/  MOV R6, 0x4b0 ;  /* 0x000004b000067802 */ /* 0x000fce0000000f00 */
[----:B------:R-:W-:Y:S05]  /*04a0*/  CALL.REL.NOINC `($__internal_2_$__cuda_sm3x_div_rn_noftz_f32_slowpath) ;  /* 0x0000000000247944 */ /* 0x000fea0003c00000 */
[----:B------:R-:W-:-:S07]  /*04b0*/  IMAD.MOV.U32 R2, RZ, RZ, R0 ;  /* 0x000000ffff027224 */ /* 0x000fce00078e0000 */
.L_x_35:
[----:B------:R-:W-:Y:S05]  /*04c0*/  BSYNC.RECONVERGENT B1 ;  /* 0x0000000000017941 */ /* 0x000fea0003800200 */
.L_x_34:
[----:B------:R-:W-:-:S07]  /*04d0*/  FSEL R2, R2, R3, !P2 ;  /* 0x0000000302027208 */ /* 0x000fce0005000000 */
.L_x_29:
[----:B------:R-:W-:Y:S05]  /*04e0*/  BSYNC.RECONVERGENT B0 ;  /* 0x0000000000007941 */ /* 0x000fea0003800200 */
.L_x_28:
[----:B------:R-:W-:Y:S05]  /*04f0*/  WARPSYNC.ALL ;  /* 0x0000000000007948 */ /* 0x000fea0003800000 */
[----:B------:R-:W0:Y:S02]  /*0500*/  LDC.64 R6, c[0x0][0x390] ;  /* 0x0000e400ff067b82 */ /* 0x000e240000000a00 */
[----:B0-----:R-:W-:-:S05]  /*0510*/  IMAD.WIDE R4, R4, 0x4, R6 ;  /* 0x0000000404047825 */ /* 0x001fca00078e0206 */
[----:B------:R-:W-:Y:S01]  /*0520*/  STG.E desc[UR4][R4.64], R2 ;  /* 0x0000000204007986 */ /* 0x000fe2000c101904 */
[----:B------:R-:W-:Y:S05]  /*0530*/  EXIT ;  /* 0x000000000000794d */ /* 0x000fea0003800000 */
        .weak           $__internal_2_$__cuda_sm3x_div_rn_noftz_f32_slowpath
        .type           $__internal_2_$__cuda_sm3x_div_rn_noftz_f32_slowpath,@function
        .size           $__internal_2_$__cuda_sm3x_div_rn_noftz_f32_slowpath,(.L_x_52 - $__internal_2_$__cuda_sm3x_div_rn_noftz_f32_slowpath)
$__internal_2_$__cuda_sm3x_div_rn_noftz_f32_slowpath:
[--C-:B------:R-:W-:Y:S01]  /*0540*/  SHF.R.U32.HI R7, RZ, 0x17, R3.reuse ;  /* 0x00000017ff077819 */ /* 0x100fe20000011603 */
[----:B------:R-:W-:Y:S01]  /*0550*/  BSSY.RECONVERGENT B3, `(.L_x_36) ;  /* 0x0000063000037945 */ /* 0x000fe20003800200 */
[----:B------:R-:W-:Y:S02]  /*0560*/  SHF.R.U32.HI R5, RZ, 0x17, R0 ;  /* 0x00000017ff057819 */ /* 0x000fe40000011600 */
[----:B------:R-:W-:Y:S02]  /*0570*/  LOP3.LUT R12, R7, 0xff, RZ, 0xc0, !PT ;  /* 0x000000ff070c7812 */ /* 0x000fe400078ec0ff */
[----:B------:R-:W-:Y:S01]  /*0580*/  LOP3.LUT R10, R5, 0xff, RZ, 0xc0, !PT ;  /* 0x000000ff050a7812 */ /* 0x000fe200078ec0ff */
[----:B------:R-:W-:Y:S02]  /*0590*/  IMAD.MOV.U32 R5, RZ, RZ, R3 ;  /* 0x000000ffff057224 */ /* 0x000fe400078e0003 */
        /* <DEDUP_REMOVED lines=24> */
[----:B------:R-:W-:Y:S01]  /*0720*/  @P0 IMAD.MOV.U32 R7, RZ, RZ, RZ ;  /* 0x000000ffff070224 */ /* 0x000fe200078e00ff */
[----:B------:R-:W-:Y:S01]  /*0730*/  @!P0 MOV R7, 0xffffffc0 ;  /* 0xffffffc000078802 */ /* 0x000fe20000000f00 */
[----:B------:R-:W-:Y:S01]  /*0740*/  @!P0 FFMA R0, R0, 1.84467440737095516160e+19, RZ ;  /* 0x5f80000000008823 */ /* 0x000fe200000000ff */
[----:B------:R-:W-:-:S03]  /*0750*/  @!P1 FFMA R5, R3, 1.84467440737095516160e+19, RZ ;  /* 0x5f80000003059823 */ /* 0x000fc600000000ff */
[----:B------:R-:W-:-:S07]  /*0760*/  @!P1 VIADD R7, R7, 0x40 ;  /* 0x0000004007079836 */ /* 0x000fce0000000000 */
.L_x_37:
[----:B------:R-:W-:Y:S01]  /*0770*/  LEA R8, R12, 0xc0800000, 0x17 ;  /* 0xc08000000c087811 */ /* 0x000fe200078eb8ff */
[----:B------:R-:W-:Y:S04]  /*0780*/  BSSY.RECONVERGENT B4, `(.L_x_42) ;  /* 0x0000036000047945 */ /* 0x000fe80003800200 */
[----:B------:R-:W-:Y:S02]  /*0790*/  IMAD.IADD R8, R5, 0x1, -R8 ;  /* 0x0000000105087824 */ /* 0x000fe400078e0a08 */
[----:B------:R-:W-:Y:S02]  /*07a0*/  VIADD R5, R10, 0xffffff81 ;  /* 0xffffff810a057836 */ /* 0x000fe40000000000 */
[----:B------:R0:W1:Y:S01]  /*07b0*/  MUFU.RCP R9, R8 ;  /* 0x0000000800097308 */ /* 0x0000620000001000 */
[----:B------:R-:W-:Y:S01]  /*07c0*/  FADD.FTZ R11, -R8, -RZ ;  /* 0x800000ff080b7221 */ /* 0x000fe20000010100 */
[C---:B------:R-:W-:Y:S01]  /*07d0*/  IMAD R0, R5.reuse, -0x800000, R0 ;  /* 0xff80000005007824 */ /* 0x040fe200078e0200 */
[----:B0-----:R-:W-:-:S05]  /*07e0*/  IADD3 R8, PT, PT, R5, 0x7f, -R12 ;  /* 0x0000007f05087810 */ /* 0x001fca0007ffe80c */
[----:B------:R-:W-:Y:S02]  /*07f0*/  IMAD.IADD R8, R8, 0x1, R7 ;  /* 0x0000000108087824 */ /* 0x000fe400078e0207 */
[----:B-1----:R-:W-:-:S04]  /*0800*/  FFMA R10, R9, R11, 1 ;  /* 0x3f800000090a7423 */ /* 0x002fc8000000000b */
        /* <DEDUP_REMOVED lines=25> */
[----:B------:R-:W-:Y:S01]  /*09a0*/  IADD3 R10, PT, PT, R11, 0x20, RZ ;  /* 0x000000200b0a7810 */ /* 0x000fe20007ffe0ff */
[----:B------:R-:W-:Y:S01]  /*09b0*/  IMAD.MOV R9, RZ, RZ, -R11 ;  /* 0x000000ffff097224 */ /* 0x000fe200078e0a0b */
[----:B------:R-:W-:-:S02]  /*09c0*/  LOP3.LUT R7, R7, 0x800000, RZ, 0xfc, !PT ;  /* 0x0080000007077812 */ /* 0x000fc400078efcff */
[----:B------:R-:W-:Y:S02]  /*09d0*/  FSETP.NEU.FTZ.AND P0, PT, R5, R8, PT ;  /* 0x000000080500720b */ /* 0x000fe40003f1d000 */
[----:B------:R-:W-:Y:S02]  /*09e0*/  SHF.L.U32 R10, R7, R10, RZ ;  /* 0x0000000a070a7219 */ /* 0x000fe400000006ff */
[----:B------:R-:W-:Y:S02]  /*09f0*/  SEL R8, R9, RZ, P3 ;  /* 0x000000ff09087207 */ /* 0x000fe40001800000 */
[----:B------:R-:W-:Y:S02]  /*0a00*/  ISETP.NE.AND P1, PT, R10, RZ, P1 ;  /* 0x000000ff0a00720c */ /* 0x000fe40000f25270 */
[----:B------:R-:W-:Y:S02]  /*0a10*/  SHF.R.U32.HI R8, RZ, R8, R7 ;  /* 0x00000008ff087219 */ /* 0x000fe40000011607 */
[----:B------:R-:W-:-:S02]  /*0a20*/  PLOP3.LUT P0, PT, P0, P1, PT, 0xf8, 0x8f ;  /* 0x00000000008f781c */ /* 0x000fc40000703f70 */
[----:B------:R-:W-:Y:S02]  /*0a30*/  SHF.R.U32.HI R10, RZ, 0x1, R8 ;  /* 0x00000001ff0a7819 */ /* 0x000fe40000011608 */
[----:B------:R-:W-:-:S04]  /*0a40*/  SEL R5, RZ, 0x1, !P0 ;  /* 0x00000001ff057807 */ /* 0x000fc80004000000 */
[----:B------:R-:W-:-:S04]  /*0a50*/  LOP3.LUT R5, R5, 0x1, R10, 0xf8, !PT ;  /* 0x0000000105057812 */ /* 0x000fc800078ef80a */
[----:B------:R-:W-:-:S05]  /*0a60*/  LOP3.LUT R5, R5, R8, RZ, 0xc0, !PT ;  /* 0x0000000805057212 */ /* 0x000fca00078ec0ff */
[----:B------:R-:W-:-:S05]  /*0a70*/  IMAD.IADD R5, R10, 0x1, R5 ;  /* 0x000000010a057824 */ /* 0x000fca00078e0205 */
[----:B------:R-:W-:Y:S01]  /*0a80*/  LOP3.LUT R0, R5, R0, RZ, 0xfc, !PT ;  /* 0x0000000005007212 */ /* 0x000fe200078efcff */
[----:B------:R-:W-:Y:S06]  /*0a90*/  BRA `(.L_x_45) ;  /* 0x0000000000107947 */ /* 0x000fec0003800000 */
.L_x_44:
[----:B------:R-:W-:-:S04]  /*0aa0*/  LOP3.LUT R0, R0, 0x80000000, RZ, 0xc0, !PT ;  /* 0x8000000000007812 */ /* 0x000fc800078ec0ff */
[----:B------:R-:W-:Y:S01]  /*0ab0*/  LOP3.LUT R0, R0, 0x7f800000, RZ, 0xfc, !PT ;  /* 0x7f80000000007812 */ /* 0x000fe200078efcff */
[----:B------:R-:W-:Y:S06]  /*0ac0*/  BRA `(.L_x_45) ;  /* 0x0000000000047947 */ /* 0x000fec0003800000 */
.L_x_43:
[----:B------:R-:W-:-:S07]  /*0ad0*/  IMAD R0, R8, 0x800000, R0 ;  /* 0x0080000008007824 */ /* 0x000fce00078e0200 */
.L_x_45:
[----:B------:R-:W-:Y:S05]  /*0ae0*/  BSYNC.RECONVERGENT B4 ;  /* 0x0000000000047941 */ /* 0x000fea0003800200 */
.L_x_42:
[----:B------:R-:W-:Y:S05]  /*0af0*/  BRA `(.L_x_46) ;  /* 0x0000000000207947 */ /* 0x000fea0003800000 */
.L_x_41:
[----:B------:R-:W-:-:S04]  /*0b00*/  LOP3.LUT R0, R5, 0x80000000, R0, 0x48, !PT ;  /* 0x8000000005007812 */ /* 0x000fc800078e4800 */
[----:B------:R-:W-:Y:S01]  /*0b10*/  LOP3.LUT R0, R0, 0x7f800000, RZ, 0xfc, !PT ;  /* 0x7f80000000007812 */ /* 0x000fe200078efcff */
[----:B------:R-:W-:Y:S06]  /*0b20*/  BRA `(.L_x_46) ;  /* 0x0000000000147947 */ /* 0x000fec0003800000 */
.L_x_40:
[----:B------:R-:W-:Y:S01]  /*0b30*/  LOP3.LUT R0, R5, 0x80000000, R0, 0x48, !PT ;  /* 0x8000000005007812 */ /* 0x000fe200078e4800 */
[----:B------:R-:W-:Y:S06]  /*0b40*/  BRA `(.L_x_46) ;  /* 0x00000000000c7947 */ /* 0x000fec0003800000 */
.L_x_39:
[----:B------:R-:W0:Y:S01]  /*0b50*/  MUFU.RSQ R0, -QNAN ;  /* 0xffc0000000007908 */ /* 0x000e220000001400 */
[----:B------:R-:W-:Y:S05]  /*0b60*/  BRA `(.L_x_46) ;  /* 0x0000000000047947 */ /* 0x000fea0003800000 */
.L_x_38:
[----:B------:R-:W-:-:S07]  /*0b70*/  FADD.FTZ R0, R0, R3 ;  /* 0x0000000300007221 */ /* 0x000fce0000010000 */
.L_x_46:
[----:B------:R-:W-:Y:S05]  /*0b80*/  BSYNC.RECONVERGENT B3 ;  /* 0x0000000000037941 */ /* 0x000fea0003800200 */
.L_x_36:
[----:B------:R-:W-:-:S04]  /*0b90*/  IMAD.MOV.U32 R7, RZ, RZ, 0x0 ;  /* 0x00000000ff077424 */ /* 0x000fc800078e00ff */
[----:B0-----:R-:W-:Y:S05]  /*0ba0*/  RET.REL.NODEC R6 `(_Z16acquisitonKernelPfS_S_ii) ;  /* 0xfffffff406147950 */ /* 0x001fea0003c3ffff */
.L_x_47:
        /* <DEDUP_REMOVED lines=13> */
.L_x_52:


//--------------------- .nv.shared.reserved.0     --------------------------
	.section	.nv.shared.reserved.0,"aw",@nobits
	.weak		__nv_reservedSMEM_offset_0_alias
	.size		__nv_reservedSMEM_offset_0_alias, 0, 64
	.other		__nv_reservedSMEM_offset_0_alias,@"STO_CUDA_RESERVED_SHARED STV_DEFAULT"
__nv_reservedSMEM_offset_0_alias:
	.zero		0
	.zero		64


//--------------------- .nv.constant0._Z13calculateCPmlPfS_i --------------------------
	.section	.nv.constant0._Z13calculateCPmlPfS_i,"a",@progbits
	.sectionflags	@""
	.align	4
.nv.constant0._Z13calculateCPmlPfS_i:
	.zero		916


//--------------------- .nv.constant0._Z16calculateNMatrixPfS_i --------------------------
	.section	.nv.constant0._Z16calculateNMatrixPfS_i,"a",@progbits
	.sectionflags	@""
	.align	4
.nv.constant0._Z16calculateNMatrixPfS_i:
	.zero		916


//--------------------- .nv.constant0._Z16acquisitonKernelPfS_S_ii --------------------------
	.section	.nv.constant0._Z16acquisitonKernelPfS_S_ii,"a",@progbits
	.sectionflags	@""
	.align	4
.nv.constant0._Z16acquisitonKernelPfS_S_ii:
	.zero		928


//--------------------- SYMBOLS --------------------------

	.type		.nv.reservedSmem.offset0,@object
	.size		.nv.reservedSmem.offset0,0x4
